	.headerflags	@"EF_CUDA_TEXMODE_UNIFIED EF_CUDA_64BIT_ADDRESS EF_CUDA_ACCELERATORS EF_CUDA_SM90 EF_CUDA_VIRTUAL_SM(EF_CUDA_SM90)"
	.elftype	@"ET_EXEC"


//--------------------- .nv.info                  --------------------------
	.section	.nv.info,"",@"SHT_CUDA_INFO"
	.align	4


	//----- nvinfo : EIATTR_REGCOUNT
	.align		4
        /*0000*/ 	.byte	0x04, 0x2f
        /*0002*/ 	.short	(.L_3 - .L_2)
	.align		4
.L_2:
        /*0004*/ 	.word	index@(triton_poi_fused__native_batch_norm_legit_no_training_add_cat_convolution_relu_4)
        /*0008*/ 	.word	0x00000020


	//----- nvinfo : EIATTR_MIN_STACK_SIZE
	.align		4
.L_3:
        /*000c*/ 	.byte	0x04, 0x12
        /*000e*/ 	.short	(.L_5 - .L_4)
	.align		4
.L_4:
        /*0010*/ 	.word	index@(triton_poi_fused__native_batch_norm_legit_no_training_add_cat_convolution_relu_4)
        /*0014*/ 	.word	0x00000000


	//----- nvinfo : EIATTR_FRAME_SIZE
	.align		4
.L_5:
        /*0018*/ 	.byte	0x04, 0x11
        /*001a*/ 	.short	(.L_7 - .L_6)
	.align		4
.L_6:
        /*001c*/ 	.word	index@(triton_poi_fused__native_batch_norm_legit_no_training_add_cat_convolution_relu_4)
        /*0020*/ 	.word	0x00000000


	//----- nvinfo : EIATTR_MIN_STACK_SIZE
	.align		4
.L_7:
        /*0024*/ 	.byte	0x04, 0x12
        /*0026*/ 	.short	(.L_9 - .L_8)
	.align		4
.L_8:
        /*0028*/ 	.word	index@(triton_poi_fused__native_batch_norm_legit_no_training_add_cat_convolution_relu_4)
        /*002c*/ 	.word	0x00000000
.L_9:


//--------------------- .nv.info.triton_poi_fused__native_batch_norm_legit_no_training_add_cat_convolution_relu_4 --------------------------
	.section	.nv.info.triton_poi_fused__native_batch_norm_legit_no_training_add_cat_convolution_relu_4,"",@"SHT_CUDA_INFO"
	.sectionflags	@""
	.align	4


	//----- nvinfo : EIATTR_CUDA_API_VERSION
	.align		4
        /*0000*/ 	.byte	0x04, 0x37
        /*0002*/ 	.short	(.L_11 - .L_10)
.L_10:
        /*0004*/ 	.word	0x0000007c


	//----- nvinfo : EIATTR_KPARAM_INFO
	.align		4
.L_11:
        /*0008*/ 	.byte	0x04, 0x17
        /*000a*/ 	.short	(.L_13 - .L_12)
.L_12:
        /*000c*/ 	.word	0x00000000
        /*0010*/ 	.short	0x0009
        /*0012*/ 	.short	0x0048
        /*0014*/ 	.byte	0x00, 0xf0, 0x11, 0x00


	//----- nvinfo : EIATTR_KPARAM_INFO
	.align		4
.L_13:
        /*0018*/ 	.byte	0x04, 0x17
        /*001a*/ 	.short	(.L_15 - .L_14)
.L_14:
        /*001c*/ 	.word	0x00000000
        /*0020*/ 	.short	0x0008
        /*0022*/ 	.short	0x0040
        /*0024*/ 	.byte	0x00, 0xf4, 0x21, 0x00


	//----- nvinfo : EIATTR_KPARAM_INFO
	.align		4
.L_15:
        /*0028*/ 	.byte	0x04, 0x17
        /*002a*/ 	.short	(.L_17 - .L_16)
.L_16:
        /*002c*/ 	.word	0x00000000
        /*0030*/ 	.short	0x0007
        /*0032*/ 	.short	0x0038
        /*0034*/ 	.byte	0x00, 0xf4, 0x21, 0x00


	//----- nvinfo : EIATTR_KPARAM_INFO
	.align		4
.L_17:
        /*0038*/ 	.byte	0x04, 0x17
        /*003a*/ 	.short	(.L_19 - .L_18)
.L_18:
        /*003c*/ 	.word	0x00000000
        /*0040*/ 	.short	0x0006
        /*0042*/ 	.short	0x0030
        /*0044*/ 	.byte	0x00, 0xf4, 0x21, 0x00


	//----- nvinfo : EIATTR_KPARAM_INFO
	.align		4
.L_19:
        /*0048*/ 	.byte	0x04, 0x17
        /*004a*/ 	.short	(.L_21 - .L_20)
.L_20:
        /*004c*/ 	.word	0x00000000
        /*0050*/ 	.short	0x0005
        /*0052*/ 	.short	0x0028
        /*0054*/ 	.byte	0x00, 0xf4, 0x21, 0x00


	//----- nvinfo : EIATTR_KPARAM_INFO
	.align		4
.L_21:
        /*0058*/ 	.byte	0x04, 0x17
        /*005a*/ 	.short	(.L_23 - .L_22)
.L_22:
        /*005c*/ 	.word	0x00000000
        /*0060*/ 	.short	0x0004
        /*0062*/ 	.short	0x0020
        /*0064*/ 	.byte	0x00, 0xf4, 0x21, 0x00


	//----- nvinfo : EIATTR_KPARAM_INFO
	.align		4
.L_23:
        /*0068*/ 	.byte	0x04, 0x17
        /*006a*/ 	.short	(.L_25 - .L_24)
.L_24:
        /*006c*/ 	.word	0x00000000
        /*0070*/ 	.short	0x0003
        /*0072*/ 	.short	0x0018
        /*0074*/ 	.byte	0x00, 0xf4, 0x21, 0x00


	//----- nvinfo : EIATTR_KPARAM_INFO
	.align		4
.L_25:
        /*0078*/ 	.byte	0x04, 0x17
        /*007a*/ 	.short	(.L_27 - .L_26)
.L_26:
        /*007c*/ 	.word	0x00000000
        /*0080*/ 	.short	0x0002
        /*0082*/ 	.short	0x0010
        /*0084*/ 	.byte	0x00, 0xf4, 0x21, 0x00


	//----- nvinfo : EIATTR_KPARAM_INFO
	.align		4
.L_27:
        /*0088*/ 	.byte	0x04, 0x17
        /*008a*/ 	.short	(.L_29 - .L_28)
.L_28:
        /*008c*/ 	.word	0x00000000
        /*0090*/ 	.short	0x0001
        /*0092*/ 	.short	0x0008
        /*0094*/ 	.byte	0x00, 0xf4, 0x21, 0x00


	//----- nvinfo : EIATTR_KPARAM_INFO
	.align		4
.L_29:
        /*0098*/ 	.byte	0x04, 0x17
        /*009a*/ 	.short	(.L_31 - .L_30)
.L_30:
        /*009c*/ 	.word	0x00000000
        /*00a0*/ 	.short	0x0000
        /*00a2*/ 	.short	0x0000
        /*00a4*/ 	.byte	0x00, 0xf4, 0x21, 0x00


	//----- nvinfo : EIATTR_SPARSE_MMA_MASK
	.align		4
.L_31:
        /*00a8*/ 	.byte	0x03, 0x50
        /*00aa*/ 	.short	0x0000


	//----- nvinfo : EIATTR_MAXREG_COUNT
	.align		4
        /*00ac*/ 	.byte	0x03, 0x1b
        /*00ae*/ 	.short	0x00ff


	//----- nvinfo : EIATTR_EXIT_INSTR_OFFSETS
	.align		4
        /*00b0*/ 	.byte	0x04, 0x1c
        /*00b2*/ 	.short	(.L_33 - .L_32)


	//   ....[0]....
.L_32:
        /*00b4*/ 	.word	0x00000d40


	//----- nvinfo : EIATTR_REQNTID
	.align		4
.L_33:
        /*00b8*/ 	.byte	0x04, 0x10
        /*00ba*/ 	.short	(.L_35 - .L_34)
.L_34:
        /*00bc*/ 	.word	0x00000080
        /*00c0*/ 	.word	0x00000001
        /*00c4*/ 	.word	0x00000001


	//----- nvinfo : EIATTR_CBANK_PARAM_SIZE
	.align		4
.L_35:
        /*00c8*/ 	.byte	0x03, 0x19
        /*00ca*/ 	.short	0x004c


	//----- nvinfo : EIATTR_PARAM_CBANK
	.align		4
        /*00cc*/ 	.byte	0x04, 0x0a
        /*00ce*/ 	.short	(.L_37 - .L_36)
	.align		4
.L_36:
        /*00d0*/ 	.word	index@(.nv.constant0.triton_poi_fused__native_batch_norm_legit_no_training_add_cat_convolution_relu_4)
        /*00d4*/ 	.short	0x0210
        /*00d6*/ 	.short	0x004c


	//----- nvinfo : EIATTR_SW_WAR
	.align		4
.L_37:
        /*00d8*/ 	.byte	0x04, 0x36
        /*00da*/ 	.short	(.L_39 - .L_38)
.L_38:
        /*00dc*/ 	.word	0x00000008
.L_39:


//--------------------- .nv.callgraph             --------------------------
	.section	.nv.callgraph,"",@"SHT_CUDA_CALLGRAPH"
	.align	4
	.sectionentsize	8
	.align		4
        /*0000*/ 	.word	0x00000000
	.align		4
        /*0004*/ 	.word	0xffffffff
	.align		4
        /*0008*/ 	.word	0x00000000
	.align		4
        /*000c*/ 	.word	0xfffffffe
	.align		4
        /*0010*/ 	.word	0x00000000
	.align		4
        /*0014*/ 	.word	0xfffffffd
	.align		4
        /*0018*/ 	.word	0x00000000
	.align		4
        /*001c*/ 	.word	0xfffffffc


//--------------------- .nv.constant4             --------------------------
	.section	.nv.constant4,"a",@progbits
	.align	8
	.align		8
.nv.constant4:
        /*0000*/ 	.dword	_$_str
	.align		8
        /*0008*/ 	.dword	_$_str_$_2


//--------------------- .text.triton_poi_fused__native_batch_norm_legit_no_training_add_cat_convolution_relu_4 --------------------------
	.section	.text.triton_poi_fused__native_batch_norm_legit_no_training_add_cat_convolution_relu_4,"ax",@progbits
	.align	128
        .global         triton_poi_fused__native_batch_norm_legit_no_training_add_cat_convolution_relu_4
        .type           triton_poi_fused__native_batch_norm_legit_no_training_add_cat_convolution_relu_4,@function
        .size           triton_poi_fused__native_batch_norm_legit_no_training_add_cat_convolution_relu_4,(.L_x_1 - triton_poi_fused__native_batch_norm_legit_no_training_add_cat_convolution_relu_4)
        .other          triton_poi_fused__native_batch_norm_legit_no_training_add_cat_convolution_relu_4,@"STO_CUDA_ENTRY STV_DEFAULT"
triton_poi_fused__native_batch_norm_legit_no_training_add_cat_convolution_relu_4:
.text.triton_poi_fused__native_batch_norm_legit_no_training_add_cat_convolution_relu_4:
[----:B------:R-:W-:Y:S01]  /*0000*/  LDC R1, c[0x0][0x28] ;  /* 0x00000a00ff017b82 */ /* 0x000fe20000000800 */
[----:B------:R-:W1:Y:S01]  /*0010*/  S2R R0, SR_TID.X ;  /* 0x0000000000007919 */ /* 0x000e620000002100 */
[----:B------:R-:W-:-:S06]  /*0020*/  ULDC.64 UR4, c[0x0][0x208] ;  /* 0x0000820000047ab9 */ /* 0x000fcc0000000a00 */
[----:B------:R-:W2:Y:S01]  /*0030*/  LDC.64 R24, c[0x0][0x228] ;  /* 0x00008a00ff187b82 */ /* 0x000ea20000000a00 */
[----:B------:R-:W-:Y:S01]  /*0040*/  ULDC.64 UR6, c[0x0][0x220] ;  /* 0x0000880000067ab9 */ /* 0x000fe20000000a00 */
[----:B------:R-:W3:Y:S06]  /*0050*/  S2R R21, SR_CTAID.X ;  /* 0x0000000000157919 */ /* 0x000eec0000002500 */
[----:B------:R-:W4:Y:S08]  /*0060*/  LDC.64 R18, c[0x0][0x238] ;  /* 0x00008e00ff127b82 */ /* 0x000f300000000a00 */
[----:B------:R-:W5:Y:S01]  /*0070*/  LDC.64 R28, c[0x0][0x210] ;  /* 0x00008400ff1c7b82 */ /* 0x000f620000000a00 */
[----:B-1----:R-:W-:Y:S01]  /*0080*/  IMAD.SHL.U32 R0, R0, 0x4, RZ ;  /* 0x0000000400007824 */ /* 0x002fe200078e00ff */
[----:B---3--:R-:W-:-:S04]  /*0090*/  SHF.R.S32.HI R4, RZ, 0x15, R21 ;  /* 0x00000015ff047819 */ /* 0x008fc80000011415 */
[----:B------:R-:W-:Y:S02]  /*00a0*/  LOP3.LUT R0, R0, 0x1fc, RZ, 0xc0, !PT ;  /* 0x000001fc00007812 */ /* 0x000fe400078ec0ff */
[----:B------:R-:W-:-:S03]  /*00b0*/  SGXT R4, R4, 0x1 ;  /* 0x000000010404781a */ /* 0x000fc60000000200 */
[----:B------:R-:W-:-:S04]  /*00c0*/  IMAD R21, R21, 0x400, R0 ;  /* 0x0000040015157824 */ /* 0x000fc800078e0200 */
[----:B------:R-:W-:Y:S01]  /*00d0*/  VIADD R5, R21, 0x200 ;  /* 0x0000020015057836 */ /* 0x000fe20000000000 */
[----:B------:R-:W-:-:S04]  /*00e0*/  LEA.HI R3, R4, R21, RZ, 0x12 ;  /* 0x0000001504037211 */ /* 0x000fc800078f90ff */
[----:B------:R-:W-:Y:S02]  /*00f0*/  LEA.HI R2, R4, R5, RZ, 0x12 ;  /* 0x0000000504027211 */ /* 0x000fe400078f90ff */
[----:B------:R-:W-:Y:S02]  /*0100*/  SHF.R.S32.HI R9, RZ, 0x12, R3 ;  /* 0x00000012ff097819 */ /* 0x000fe40000011403 */
[----:B------:R-:W-:Y:S02]  /*0110*/  SHF.R.S32.HI R0, RZ, 0x12, R2 ;  /* 0x00000012ff007819 */ /* 0x000fe40000011402 */
[----:B------:R-:W-:Y:S02]  /*0120*/  SHF.R.S32.HI R6, RZ, 0xf, R9 ;  /* 0x0000000fff067819 */ /* 0x000fe40000011409 */
[----:B------:R-:W-:Y:S02]  /*0130*/  SHF.R.S32.HI R7, RZ, 0xf, R0 ;  /* 0x0000000fff077819 */ /* 0x000fe40000011400 */
[----:B------:R-:W-:-:S02]  /*0140*/  LOP3.LUT R6, R6, 0xffff, RZ, 0xc0, !PT ;  /* 0x0000ffff06067812 */ /* 0x000fc400078ec0ff */
[----:B------:R-:W-:Y:S02]  /*0150*/  LOP3.LUT R7, R7, 0xffff, RZ, 0xc0, !PT ;  /* 0x0000ffff07077812 */ /* 0x000fe400078ec0ff */
[----:B------:R-:W-:Y:S02]  /*0160*/  SHF.R.U32.HI R6, RZ, 0xb, R6 ;  /* 0x0000000bff067819 */ /* 0x000fe40000011606 */
[----:B------:R-:W-:Y:S02]  /*0170*/  SHF.R.U32.HI R7, RZ, 0xb, R7 ;  /* 0x0000000bff077819 */ /* 0x000fe40000011607 */
[----:B------:R-:W-:Y:S02]  /*0180*/  PRMT R8, R0, 0x5410, R9 ;  /* 0x0000541000087816 */ /* 0x000fe40000000009 */
[----:B------:R-:W-:-:S05]  /*0190*/  PRMT R7, R7, 0x5410, R6 ;  /* 0x0000541007077816 */ /* 0x000fca0000000006 */
[----:B------:R-:W-:-:S05]  /*01a0*/  VIADD.16x2 R6, R8, R7 ;  /* 0x0000000708067236 */ /* 0x000fca0000000200 */
[----:B------:R-:W-:Y:S02]  /*01b0*/  LOP3.LUT R8, R6, 0xffe0ffe0, RZ, 0xc0, !PT ;  /* 0xffe0ffe006087812 */ /* 0x000fe400078ec0ff */
[----:B------:R-:W1:Y:S02]  /*01c0*/  LDC.64 R6, c[0x0][0x230] ;  /* 0x00008c00ff067b82 */ /* 0x000e640000000a00 */
[----:B------:R-:W-:Y:S01]  /*01d0*/  PRMT R10, R8, 0xbb32, RZ ;  /* 0x0000bb32080a7816 */ /* 0x000fe200000000ff */
[----:B------:R-:W-:-:S04]  /*01e0*/  IMAD.MOV R11, RZ, RZ, -R8 ;  /* 0x000000ffff0b7224 */ /* 0x000fc800078e0a08 */
[----:B------:R-:W-:Y:S01]  /*01f0*/  IMAD.MOV R10, RZ, RZ, -R10 ;  /* 0x000000ffff0a7224 */ /* 0x000fe200078e0a0a */
[----:B------:R-:W-:-:S04]  /*0200*/  PRMT R11, R11, 0x7710, RZ ;  /* 0x000077100b0b7816 */ /* 0x000fc800000000ff */
[----:B------:R-:W-:Y:S01]  /*0210*/  PRMT R10, R10, 0x7710, RZ ;  /* 0x000077100a0a7816 */ /* 0x000fe200000000ff */
[----:B------:R-:W-:-:S04]  /*0220*/  IMAD.IADD R0, R0, 0x1, R11 ;  /* 0x0000000100007824 */ /* 0x000fc800078e020b */
[----:B------:R-:W-:Y:S01]  /*0230*/  IMAD.IADD R9, R9, 0x1, R10 ;  /* 0x0000000109097824 */ /* 0x000fe200078e020a */
[----:B------:R-:W-:-:S04]  /*0240*/  PRMT R0, R0, 0x9910, RZ ;  /* 0x0000991000007816 */ /* 0x000fc800000000ff */
[----:B------:R-:W-:Y:S01]  /*0250*/  PRMT R13, R9, 0x9910, RZ ;  /* 0x00009910090d7816 */ /* 0x000fe200000000ff */
[----:B-1----:R-:W-:-:S04]  /*0260*/  IMAD.WIDE R10, R0, 0x4, R6 ;  /* 0x00000004000a7825 */ /* 0x002fc800078e0206 */
[----:B------:R-:W-:Y:S02]  /*0270*/  IMAD.WIDE R8, R13, 0x4, R6 ;  /* 0x000000040d087825 */ /* 0x000fe400078e0206 */
[----:B------:R-:W3:Y:S04]  /*0280*/  LDG.E.EL R10, desc[UR4][R10.64] ;  /* 0x000000040a0a7981 */ /* 0x000ee8000c2e1900 */
[----:B------:R1:W4:Y:S01]  /*0290*/  LDG.E.EL R8, desc[UR4][R8.64] ;  /* 0x0000000408087981 */ /* 0x000322000c2e1900 */
[----:B------:R-:W-:-:S04]  /*02a0*/  LEA.HI R6, R4, R5, RZ, 0x17 ;  /* 0x0000000504067211 */ /* 0x000fc800078fb8ff */
[----:B------:R-:W-:Y:S02]  /*02b0*/  SHF.R.S32.HI R12, RZ, 0x17, R6 ;  /* 0x00000017ff0c7819 */ /* 0x000fe40000011406 */
[----:B------:R-:W-:-:S03]  /*02c0*/  LOP3.LUT R2, R2, 0xfffc0000, RZ, 0xc0, !PT ;  /* 0xfffc000002027812 */ /* 0x000fc600078ec0ff */
[----:B------:R-:W-:Y:S02]  /*02d0*/  IMAD.SHL.U32 R14, R12, 0x400000, RZ ;  /* 0x004000000c0e7824 */ /* 0x000fe400078e00ff */
[----:B------:R-:W-:Y:S02]  /*02e0*/  IMAD.IADD R5, R5, 0x1, -R2 ;  /* 0x0000000105057824 */ /* 0x000fe400078e0a02 */
[----:B------:R-:W-:Y:S01]  /*02f0*/  IMAD.SHL.U32 R12, R0, 0x40000, RZ ;  /* 0x00040000000c7824 */ /* 0x000fe200078e00ff */
[--C-:B------:R-:W-:Y:S02]  /*0300*/  SHF.R.S32.HI R16, RZ, 0x1f, R14.reuse ;  /* 0x0000001fff107819 */ /* 0x100fe4000001140e */
[----:B01----:R-:W-:Y:S02]  /*0310*/  SHF.R.S32.HI R9, RZ, 0x1f, R5 ;  /* 0x0000001fff097819 */ /* 0x003fe40000011405 */
[----:B------:R-:W-:Y:S02]  /*0320*/  IADD3 R2, P1, P4, R12, R5, R14 ;  /* 0x000000050c027210 */ /* 0x000fe40007c3e00e */
[----:B------:R-:W-:-:S04]  /*0330*/  SHF.R.S32.HI R5, RZ, 0x1f, R12 ;  /* 0x0000001fff057819 */ /* 0x000fc8000001140c */
[----:B------:R-:W-:Y:S01]  /*0340*/  IADD3.X R5, R5, R9, R16, P1, P4 ;  /* 0x0000000905057210 */ /* 0x000fe20000fe8410 */
[----:B------:R-:W-:Y:S02]  /*0350*/  IMAD.SHL.U32 R11, R13, 0x40000, RZ ;  /* 0x000400000d0b7824 */ /* 0x000fe400078e00ff */
[----:B--2---:R-:W-:-:S04]  /*0360*/  IMAD.WIDE R26, R0, 0x4, R24 ;  /* 0x00000004001a7825 */ /* 0x004fc800078e0218 */
[----:B-----5:R-:W-:-:S04]  /*0370*/  IMAD.WIDE R28, R21, 0x4, R28 ;  /* 0x00000004151c7825 */ /* 0x020fc800078e021c */
[----:B---3--:R-:W-:Y:S01]  /*0380*/  FADD R15, R10, 9.9999997473787516356e-06 ;  /* 0x3727c5ac0a0f7421 */ /* 0x008fe20000000000 */
[----:B----4-:R-:W-:-:S03]  /*0390*/  FADD R7, R8, 9.9999997473787516356e-06 ;  /* 0x3727c5ac08077421 */ /* 0x010fc60000000000 */
[----:B------:R0:W1:Y:S08]  /*03a0*/  MUFU.SQRT R6, R15 ;  /* 0x0000000f00067308 */ /* 0x0000700000002000 */
[----:B------:R-:W2:Y:S01]  /*03b0*/  MUFU.SQRT R7, R7 ;  /* 0x0000000700077308 */ /* 0x000ea20000002000 */
[----:B------:R-:W-:Y:S01]  /*03c0*/  VIADD R8, R0, 0xfffffff8 ;  /* 0xfffffff800087836 */ /* 0x000fe20000000000 */
[----:B------:R-:W-:Y:S01]  /*03d0*/  LEA.HI R10, R4, R21, RZ, 0x17 ;  /* 0x00000015040a7211 */ /* 0x000fe200078fb8ff */
[----:B0-----:R-:W0:Y:S01]  /*03e0*/  LDC.64 R14, c[0x0][0x240] ;  /* 0x00009000ff0e7b82 */ /* 0x001e220000000a00 */
[----:B-1----:R-:W-:-:S02]  /*03f0*/  FSETP.GT.AND P5, PT, R6, 8.50705917302346158658e+37, PT ;  /* 0x7e8000000600780b */ /* 0x002fc40003fa4000 */
[----:B------:R-:W-:Y:S02]  /*0400*/  FSETP.GEU.AND P4, PT, R6, 1.175494350822287508e-38, PT ;  /* 0x008000000600780b */ /* 0x000fe40003f8e000 */
[C---:B--2---:R-:W-:Y:S02]  /*0410*/  FSETP.GT.AND P2, PT, R7.reuse, 8.50705917302346158658e+37, PT ;  /* 0x7e8000000700780b */ /* 0x044fe40003f44000 */
[----:B------:R-:W-:Y:S02]  /*0420*/  FSETP.GEU.AND P3, PT, R7, 1.175494350822287508e-38, PT ;  /* 0x008000000700780b */ /* 0x000fe40003f6e000 */
[----:B------:R-:W-:Y:S02]  /*0430*/  LOP3.LUT R4, R3, 0xfffc0000, RZ, 0xc0, !PT ;  /* 0xfffc000003047812 */ /* 0x000fe400078ec0ff */
[----:B------:R-:W-:Y:S02]  /*0440*/  SHF.R.S32.HI R10, RZ, 0x17, R10 ;  /* 0x00000017ff0a7819 */ /* 0x000fe4000001140a */
[----:B------:R-:W-:-:S02]  /*0450*/  ISETP.GE.U32.AND P0, PT, R8, 0x10, PT ;  /* 0x000000100800780c */ /* 0x000fc40003f06070 */
[----:B------:R-:W1:Y:S01]  /*0460*/  LDC.64 R8, c[0x0][0x218] ;  /* 0x00008600ff087b82 */ /* 0x000e620000000a00 */
[----:B------:R-:W-:Y:S02]  /*0470*/  IMAD.IADD R4, R21, 0x1, -R4 ;  /* 0x0000000115047824 */ /* 0x000fe400078e0a04 */
[----:B------:R-:W-:Y:S02]  /*0480*/  IMAD.SHL.U32 R10, R10, 0x400000, RZ ;  /* 0x004000000a0a7824 */ /* 0x000fe400078e00ff */
[----:B------:R-:W-:Y:S01]  /*0490*/  @P5 FMUL R6, R6, 0.25 ;  /* 0x3e80000006065820 */ /* 0x000fe20000400000 */
[----:B------:R-:W-:Y:S01]  /*04a0*/  @P2 FMUL R7, R7, 0.25 ;  /* 0x3e80000007072820 */ /* 0x000fe20000400000 */
[----:B------:R-:W-:Y:S02]  /*04b0*/  SHF.R.S32.HI R12, RZ, 0x1f, R4 ;  /* 0x0000001fff0c7819 */ /* 0x000fe40000011404 */
[--C-:B------:R-:W-:Y:S01]  /*04c0*/  IADD3 R3, P1, P6, R11, R4, R10.reuse ;  /* 0x000000040b037210 */ /* 0x100fe20007e3e00a */
[----:B------:R-:W-:Y:S01]  /*04d0*/  @!P4 FMUL R6, R6, 16777216 ;  /* 0x4b8000000606c820 */ /* 0x000fe20000400000 */
[----:B------:R-:W-:Y:S01]  /*04e0*/  SHF.R.S32.HI R10, RZ, 0x1f, R10 ;  /* 0x0000001fff0a7819 */ /* 0x000fe2000001140a */
[----:B------:R-:W-:Y:S01]  /*04f0*/  @!P3 FMUL R7, R7, 16777216 ;  /* 0x4b8000000707b820 */ /* 0x000fe20000400000 */
[----:B------:R-:W-:-:S03]  /*0500*/  SHF.R.S32.HI R11, RZ, 0x1f, R11 ;  /* 0x0000001fff0b7819 */ /* 0x000fc6000001140b */
[----:B------:R2:W3:Y:S01]  /*0510*/  MUFU.RCP R23, R7 ;  /* 0x0000000700177308 */ /* 0x0004e20000001000 */
[----:B------:R-:W-:Y:S01]  /*0520*/  IADD3.X R20, R11, R12, R10, P1, P6 ;  /* 0x0000000c0b147210 */ /* 0x000fe20000fec40a */
[----:B------:R-:W-:-:S06]  /*0530*/  IMAD.MOV.U32 R10, RZ, RZ, 0x3e800000 ;  /* 0x3e800000ff0a7424 */ /* 0x000fcc00078e00ff */
[----:B------:R-:W4:Y:S01]  /*0540*/  MUFU.RCP R6, R6 ;  /* 0x0000000600067308 */ /* 0x000f220000001000 */
[C---:B------:R-:W-:Y:S02]  /*0550*/  FSEL R12, R10.reuse, 1, P2 ;  /* 0x3f8000000a0c7808 */ /* 0x040fe40001000000 */
[----:B--2---:R-:W-:Y:S01]  /*0560*/  FSEL R7, R10, 1, P5 ;  /* 0x3f8000000a077808 */ /* 0x004fe20002800000 */
[----:B-1----:R-:W-:Y:S01]  /*0570*/  IMAD.WIDE R10, R0, 0x4, R8 ;  /* 0x00000004000a7825 */ /* 0x002fe200078e0208 */
[----:B------:R-:W-:-:S03]  /*0580*/  LEA R16, P5, R2, UR6, 0x2 ;  /* 0x0000000602107c11 */ /* 0x000fc6000f8a10ff */
[----:B------:R-:W-:Y:S01]  /*0590*/  @!P3 FMUL R12, R12, 16777216 ;  /* 0x4b8000000c0cb820 */ /* 0x000fe20000400000 */
[----:B------:R-:W-:Y:S02]  /*05a0*/  VIADD R4, R13, 0xfffffff8 ;  /* 0xfffffff80d047836 */ /* 0x000fe40000000000 */
[----:B------:R-:W-:Y:S01]  /*05b0*/  @!P4 FMUL R7, R7, 16777216 ;  /* 0x4b8000000707c820 */ /* 0x000fe20000400000 */
[----:B------:R-:W-:Y:S01]  /*05c0*/  IMAD.WIDE R8, R13, 0x4, R8 ;  /* 0x000000040d087825 */ /* 0x000fe200078e0208 */
[----:B------:R-:W-:-:S03]  /*05d0*/  LEA.HI.X R17, R2, UR7, R5, 0x2, P5 ;  /* 0x0000000702117c11 */ /* 0x000fc6000a8f1405 */
[----:B---3--:R-:W-:Y:S01]  /*05e0*/  FMUL R23, R23, R12 ;  /* 0x0000000c17177220 */ /* 0x008fe20000400000 */
[----:B------:R-:W-:Y:S01]  /*05f0*/  ISETP.GE.U32.AND P1, PT, R4, 0x10, PT ;  /* 0x000000100400780c */ /* 0x000fe20003f26070 */
[----:B------:R1:W2:Y:S01]  /*0600*/  LDG.E.EL R22, desc[UR4][R10.64] ;  /* 0x000000040a167981 */ /* 0x0002a2000c2e1900 */
[----:B----4-:R-:W-:Y:S01]  /*0610*/  FMUL R2, R6, R7 ;  /* 0x0000000706027220 */ /* 0x010fe20000400000 */
[----:B------:R-:W-:Y:S01]  /*0620*/  LEA R4, P2, R3, UR6, 0x2 ;  /* 0x0000000603047c11 */ /* 0x000fe2000f8410ff */
[--C-:B------:R-:W-:Y:S01]  /*0630*/  IMAD.WIDE R6, R0, 0x4, R18.reuse ;  /* 0x0000000400067825 */ /* 0x100fe200078e0212 */
[----:B------:R3:W4:Y:S03]  /*0640*/  LDG.E.EL R12, desc[UR4][R8.64] ;  /* 0x00000004080c7981 */ /* 0x000726000c2e1900 */
[----:B------:R-:W-:Y:S01]  /*0650*/  IMAD.WIDE R18, R13, 0x4, R18 ;  /* 0x000000040d127825 */ /* 0x000fe200078e0212 */
[----:B-1----:R-:W-:-:S02]  /*0660*/  CS2R R10, SRZ ;  /* 0x00000000000a7805 */ /* 0x002fc4000001ff00 */
[----:B---3--:R-:W-:Y:S02]  /*0670*/  CS2R R8, SRZ ;  /* 0x0000000000087805 */ /* 0x008fe4000001ff00 */
[----:B------:R-:W-:Y:S02]  /*0680*/  LEA.HI.X R5, R3, UR7, R20, 0x2, P2 ;  /* 0x0000000703057c11 */ /* 0x000fe400090f1414 */
[----:B------:R-:W3:Y:S04]  /*0690*/  LDG.E.EL R20, desc[UR4][R26.64] ;  /* 0x000000041a147981 */ /* 0x000ee8000c2e1900 */
[----:B------:R1:W5:Y:S04]  /*06a0*/  @!P0 LDG.E.128 R8, desc[UR4][R16.64+-0x800000] ;  /* 0x8000000410088981 */ /* 0x000368000c1e1d00 */
[----:B------:R0:W2:Y:S04]  /*06b0*/  LDG.E.EL R3, desc[UR4][R6.64] ;  /* 0x0000000406037981 */ /* 0x0000a8000c2e1900 */
[----:B------:R0:W2:Y:S01]  /*06c0*/  LDG.E.EL R27, desc[UR4][R18.64] ;  /* 0x00000004121b7981 */ /* 0x0000a2000c2e1900 */
[----:B-1----:R-:W-:Y:S01]  /*06d0*/  CS2R R16, SRZ ;  /* 0x0000000000107805 */ /* 0x002fe2000001ff00 */
[----:B0-----:R-:W-:Y:S01]  /*06e0*/  IMAD.WIDE R6, R0, 0x4, R14 ;  /* 0x0000000400067825 */ /* 0x001fe200078e020e */
[----:B------:R-:W-:-:S02]  /*06f0*/  CS2R R18, SRZ ;  /* 0x0000000000127805 */ /* 0x000fc4000001ff00 */
[----:B------:R-:W-:Y:S02]  /*0700*/  ISETP.GE.AND P2, PT, R0, 0x8, PT ;  /* 0x000000080000780c */ /* 0x000fe40003f46270 */
[----:B------:R-:W2:Y:S04]  /*0710*/  LDG.E.EL R0, desc[UR4][R6.64] ;  /* 0x0000000406007981 */ /* 0x000ea8000c2e1900 */
[----:B------:R4:W2:Y:S04]  /*0720*/  @!P1 LDG.E.128 R16, desc[UR4][R4.64+-0x800000] ;  /* 0x8000000404109981 */ /* 0x0008a8000c1e1d00 */
[----:B------:R-:W4:Y:S01]  /*0730*/  LDG.E.128 R4, desc[UR4][R28.64] ;  /* 0x000000041c047981 */ /* 0x000f22000c1e1d00 */
[----:B------:R-:W-:-:S06]  /*0740*/  IMAD.WIDE R24, R13, 0x4, R24 ;  /* 0x000000040d187825 */ /* 0x000fcc00078e0218 */
[----:B------:R0:W3:Y:S01]  /*0750*/  LDG.E.EL R24, desc[UR4][R24.64] ;  /* 0x0000000418187981 */ /* 0x0000e2000c2e1900 */
[----:B------:R-:W-:-:S05]  /*0760*/  IMAD.WIDE R14, R13, 0x4, R14 ;  /* 0x000000040d0e7825 */ /* 0x000fca00078e020e */
[----:B------:R-:W3:Y:S01]  /*0770*/  LDG.E.EL R26, desc[UR4][R14.64] ;  /* 0x000000040e1a7981 */ /* 0x000ee2000c2e1900 */
[----:B------:R-:W-:Y:S01]  /*0780*/  ISETP.GE.AND P3, PT, R13, 0x8, PT ;  /* 0x000000080d00780c */ /* 0x000fe20003f66270 */
[--C-:B----4-:R-:W-:Y:S01]  /*0790*/  FADD R4, R4, R12.reuse ;  /* 0x0000000c04047221 */ /* 0x110fe20000000000 */
[--C-:B------:R-:W-:Y:S01]  /*07a0*/  FADD R5, R5, R12.reuse ;  /* 0x0000000c05057221 */ /* 0x100fe20000000000 */
[--C-:B------:R-:W-:Y:S01]  /*07b0*/  FADD R6, R6, R12.reuse ;  /* 0x0000000c06067221 */ /* 0x100fe20000000000 */
[----:B------:R-:W-:Y:S02]  /*07c0*/  FADD R7, R7, R12 ;  /* 0x0000000c07077221 */ /* 0x000fe40000000000 */
[----:B------:R-:W4:Y:S01]  /*07d0*/  LDG.E.128 R12, desc[UR4][R28.64+0x800] ;  /* 0x000800041c0c7981 */ /* 0x000f22000c1e1d00 */
[----:B--2---:R-:W-:Y:S02]  /*07e0*/  SEL R17, R17, RZ, !P1 ;  /* 0x000000ff11117207 */ /* 0x004fe40004800000 */
[----:B------:R-:W-:-:S02]  /*07f0*/  SEL R16, R16, RZ, !P1 ;  /* 0x000000ff10107207 */ /* 0x000fc40004800000 */
[----:B------:R-:W-:Y:S02]  /*0800*/  SEL R18, R18, RZ, !P1 ;  /* 0x000000ff12127207 */ /* 0x000fe40004800000 */
[----:B------:R-:W-:Y:S02]  /*0810*/  SEL R19, R19, RZ, !P1 ;  /* 0x000000ff13137207 */ /* 0x000fe40004800000 */
[----:B------:R-:W-:Y:S02]  /*0820*/  FSEL R17, R17, RZ, !P1 ;  /* 0x000000ff11117208 */ /* 0x000fe40004800000 */
[----:B------:R-:W-:Y:S02]  /*0830*/  FSEL R16, R16, RZ, !P1 ;  /* 0x000000ff10107208 */ /* 0x000fe40004800000 */
[----:B------:R-:W-:Y:S02]  /*0840*/  FSEL R18, R18, RZ, !P1 ;  /* 0x000000ff12127208 */ /* 0x000fe40004800000 */
[----:B------:R-:W-:-:S02]  /*0850*/  FSEL R19, R19, RZ, !P1 ;  /* 0x000000ff13137208 */ /* 0x000fc40004800000 */
[----:B------:R-:W-:Y:S02]  /*0860*/  FSEL R17, R17, RZ, P3 ;  /* 0x000000ff11117208 */ /* 0x000fe40001800000 */
[----:B------:R-:W-:Y:S02]  /*0870*/  FSEL R16, R16, RZ, P3 ;  /* 0x000000ff10107208 */ /* 0x000fe40001800000 */
[----:B------:R-:W-:Y:S02]  /*0880*/  FSEL R18, R18, RZ, P3 ;  /* 0x000000ff12127208 */ /* 0x000fe40001800000 */
[----:B------:R-:W-:Y:S01]  /*0890*/  FSEL R19, R19, RZ, P3 ;  /* 0x000000ff13137208 */ /* 0x000fe20001800000 */
[----:B0-----:R-:W-:Y:S01]  /*08a0*/  FADD R25, R5, R17 ;  /* 0x0000001105197221 */ /* 0x001fe20000000000 */
[----:B------:R0:W-:Y:S03]  /*08b0*/  STG.E.128 desc[UR4][R28.64], R4 ;  /* 0x000000041c007986 */ /* 0x0001e6000c101d04 */
[----:B---3--:R-:W-:Y:S01]  /*08c0*/  FADD R25, -R24, R25 ;  /* 0x0000001918197221 */ /* 0x008fe20000000100 */
[----:B-----5:R-:W-:Y:S01]  /*08d0*/  SEL R9, R9, RZ, !P0 ;  /* 0x000000ff09097207 */ /* 0x020fe20004000000 */
[----:B0-----:R-:W-:Y:S01]  /*08e0*/  FADD R5, R4, R16 ;  /* 0x0000001004057221 */ /* 0x001fe20000000000 */
[----:B------:R-:W-:Y:S01]  /*08f0*/  FADD R6, R6, R18 ;  /* 0x0000001206067221 */ /* 0x000fe20000000000 */
[----:B------:R-:W-:-:S02]  /*0900*/  FADD R7, R7, R19 ;  /* 0x0000001307077221 */ /* 0x000fc40000000000 */
[C---:B------:R-:W-:Y:S01]  /*0910*/  FADD R4, -R24.reuse, R5 ;  /* 0x0000000518047221 */ /* 0x040fe20000000100 */
[C---:B------:R-:W-:Y:S01]  /*0920*/  FADD R6, -R24.reuse, R6 ;  /* 0x0000000618067221 */ /* 0x040fe20000000100 */
[----:B------:R-:W-:Y:S01]  /*0930*/  FADD R24, -R24, R7 ;  /* 0x0000000718187221 */ /* 0x000fe20000000100 */
[C---:B------:R-:W-:Y:S01]  /*0940*/  FMUL R7, R23.reuse, R25 ;  /* 0x0000001917077220 */ /* 0x040fe20000400000 */
[C---:B------:R-:W-:Y:S01]  /*0950*/  FMUL R5, R23.reuse, R4 ;  /* 0x0000000417057220 */ /* 0x040fe20000400000 */
[C---:B------:R-:W-:Y:S01]  /*0960*/  FMUL R25, R23.reuse, R6 ;  /* 0x0000000617197220 */ /* 0x040fe20000400000 */
[----:B------:R-:W-:Y:S01]  /*0970*/  FMUL R4, R23, R24 ;  /* 0x0000001817047220 */ /* 0x000fe20000400000 */
[--C-:B------:R-:W-:Y:S01]  /*0980*/  FFMA R24, R27, R7, R26.reuse ;  /* 0x000000071b187223 */ /* 0x100fe2000000001a */
[----:B------:R-:W-:Y:S01]  /*0990*/  SEL R7, R11, RZ, !P0 ;  /* 0x000000ff0b077207 */ /* 0x000fe20004000000 */
[C-C-:B------:R-:W-:Y:S01]  /*09a0*/  FFMA R23, R27.reuse, R5, R26.reuse ;  /* 0x000000051b177223 */ /* 0x140fe2000000001a */
[C-C-:B------:R-:W-:Y:S01]  /*09b0*/  FFMA R25, R27.reuse, R25, R26.reuse ;  /* 0x000000191b197223 */ /* 0x140fe2000000001a */
[----:B------:R-:W-:Y:S01]  /*09c0*/  FFMA R26, R27, R4, R26 ;  /* 0x000000041b1a7223 */ /* 0x000fe2000000001a */
[----:B------:R-:W-:-:S02]  /*09d0*/  SEL R8, R8, RZ, !P0 ;  /* 0x000000ff08087207 */ /* 0x000fc40004000000 */
[----:B------:R-:W-:Y:S02]  /*09e0*/  FSEL R7, R7, RZ, !P0 ;  /* 0x000000ff07077208 */ /* 0x000fe40004000000 */
[----:B------:R-:W-:Y:S02]  /*09f0*/  SEL R4, R10, RZ, !P0 ;  /* 0x000000ff0a047207 */ /* 0x000fe40004000000 */
[----:B------:R-:W-:Y:S01]  /*0a00*/  FSEL R5, R9, RZ, !P0 ;  /* 0x000000ff09057208 */ /* 0x000fe20004000000 */
[----:B------:R-:W0:Y:S01]  /*0a10*/  LDC.64 R10, c[0x0][0x248] ;  /* 0x00009200ff0a7b82 */ /* 0x000e220000000a00 */
[----:B------:R-:W-:Y:S02]  /*0a20*/  FSEL R7, R7, RZ, P2 ;  /* 0x000000ff07077208 */ /* 0x000fe40001000000 */
[----:B------:R-:W-:Y:S02]  /*0a30*/  FSEL R6, R4, RZ, !P0 ;  /* 0x000000ff04067208 */ /* 0x000fe40004000000 */
[----:B------:R-:W-:-:S02]  /*0a40*/  FSEL R5, R5, RZ, P2 ;  /* 0x000000ff05057208 */ /* 0x000fc40001000000 */
[----:B------:R-:W-:Y:S02]  /*0a50*/  FSEL R6, R6, RZ, P2 ;  /* 0x000000ff06067208 */ /* 0x000fe40001000000 */
[----:B------:R-:W-:Y:S01]  /*0a60*/  FSETP.GEU.AND P1, PT, R25, RZ, PT ;  /* 0x000000ff1900720b */ /* 0x000fe20003f2e000 */
[--C-:B----4-:R-:W-:Y:S01]  /*0a70*/  FADD R12, R12, R22.reuse ;  /* 0x000000160c0c7221 */ /* 0x110fe20000000000 */
[--C-:B------:R-:W-:Y:S01]  /*0a80*/  FADD R13, R13, R22.reuse ;  /* 0x000000160d0d7221 */ /* 0x100fe20000000000 */
[--C-:B------:R-:W-:Y:S01]  /*0a90*/  FADD R14, R14, R22.reuse ;  /* 0x000000160e0e7221 */ /* 0x100fe20000000000 */
[----:B------:R-:W-:Y:S01]  /*0aa0*/  FADD R15, R15, R22 ;  /* 0x000000160f0f7221 */ /* 0x000fe20000000000 */
[----:B------:R-:W-:Y:S02]  /*0ab0*/  FSEL R22, R8, RZ, !P0 ;  /* 0x000000ff08167208 */ /* 0x000fe40004000000 */
[----:B------:R-:W1:Y:S02]  /*0ac0*/  LDC.64 R8, c[0x0][0x250] ;  /* 0x00009400ff087b82 */ /* 0x000e640000000a00 */
[----:B------:R2:W-:Y:S01]  /*0ad0*/  STG.E.128 desc[UR4][R28.64+0x800], R12 ;  /* 0x0008000c1c007986 */ /* 0x0005e2000c101d04 */
[----:B------:R-:W-:Y:S01]  /*0ae0*/  FSEL R4, R22, RZ, P2 ;  /* 0x000000ff16047208 */ /* 0x000fe20001000000 */
[----:B------:R-:W-:-:S04]  /*0af0*/  FADD R27, R14, R6 ;  /* 0x000000060e1b7221 */ /* 0x000fc80000000000 */
[----:B------:R-:W-:Y:S01]  /*0b00*/  FADD R27, -R20, R27 ;  /* 0x0000001b141b7221 */ /* 0x000fe20000000100 */
[----:B--2---:R-:W-:Y:S01]  /*0b10*/  FADD R15, R15, R7 ;  /* 0x000000070f0f7221 */ /* 0x004fe20000000000 */
[----:B------:R-:W-:Y:S01]  /*0b20*/  FADD R13, R13, R5 ;  /* 0x000000050d0d7221 */ /* 0x000fe20000000000 */
[----:B------:R-:W-:Y:S02]  /*0b30*/  FADD R29, R12, R4 ;  /* 0x000000040c1d7221 */ /* 0x000fe40000000000 */
[C---:B------:R-:W-:Y:S01]  /*0b40*/  FADD R15, -R20.reuse, R15 ;  /* 0x0000000f140f7221 */ /* 0x040fe20000000100 */
[C---:B------:R-:W-:Y:S01]  /*0b50*/  FADD R12, -R20.reuse, R13 ;  /* 0x0000000d140c7221 */ /* 0x040fe20000000100 */
[----:B------:R-:W-:Y:S02]  /*0b60*/  FADD R13, -R20, R29 ;  /* 0x0000001d140d7221 */ /* 0x000fe40000000100 */
[C---:B------:R-:W-:Y:S01]  /*0b70*/  FMUL R15, R2.reuse, R15 ;  /* 0x0000000f020f7220 */ /* 0x040fe20000400000 */
[C---:B------:R-:W-:Y:S01]  /*0b80*/  FMUL R12, R2.reuse, R12 ;  /* 0x0000000c020c7220 */ /* 0x040fe20000400000 */
[C---:B------:R-:W-:Y:S01]  /*0b90*/  FMUL R13, R2.reuse, R13 ;  /* 0x0000000d020d7220 */ /* 0x040fe20000400000 */
[----:B------:R-:W-:Y:S01]  /*0ba0*/  FMUL R27, R2, R27 ;  /* 0x0000001b021b7220 */ /* 0x000fe20000400000 */
[C-C-:B------:R-:W-:Y:S01]  /*0bb0*/  FFMA R15, R3.reuse, R15, R0.reuse ;  /* 0x0000000f030f7223 */ /* 0x140fe20000000000 */
[C-C-:B------:R-:W-:Y:S01]  /*0bc0*/  FFMA R12, R3.reuse, R12, R0.reuse ;  /* 0x0000000c030c7223 */ /* 0x140fe20000000000 */
[C-C-:B------:R-:W-:Y:S01]  /*0bd0*/  FFMA R13, R3.reuse, R13, R0.reuse ;  /* 0x0000000d030d7223 */ /* 0x140fe20000000000 */
[----:B------:R-:W-:-:S02]  /*0be0*/  FFMA R27, R3, R27, R0 ;  /* 0x0000001b031b7223 */ /* 0x000fc40000000000 */
[----:B------:R-:W-:Y:S01]  /*0bf0*/  FSETP.GEU.AND P6, PT, R15, RZ, PT ;  /* 0x000000ff0f00720b */ /* 0x000fe20003fce000 */
[----:B0-----:R-:W-:Y:S01]  /*0c00*/  IMAD.WIDE R2, R21, 0x4, R10 ;  /* 0x0000000415027825 */ /* 0x001fe200078e020a */
[----:B------:R-:W-:Y:S02]  /*0c10*/  FSETP.GEU.AND P4, PT, R12, RZ, PT ;  /* 0x000000ff0c00720b */ /* 0x000fe40003f8e000 */
[----:B------:R-:W-:Y:S02]  /*0c20*/  FSETP.GEU.AND P3, PT, R13, RZ, PT ;  /* 0x000000ff0d00720b */ /* 0x000fe40003f6e000 */
[----:B------:R-:W-:Y:S02]  /*0c30*/  SEL R11, R15, RZ, P6 ;  /* 0x000000ff0f0b7207 */ /* 0x000fe40003000000 */
[----:B------:R-:W-:Y:S02]  /*0c40*/  FSETP.GEU.AND P5, PT, R27, RZ, PT ;  /* 0x000000ff1b00720b */ /* 0x000fe40003fae000 */
[----:B------:R-:W-:-:S02]  /*0c50*/  FSETP.GEU.AND P2, PT, R26, RZ, PT ;  /* 0x000000ff1a00720b */ /* 0x000fc40003f4e000 */
[----:B------:R-:W-:Y:S02]  /*0c60*/  FSETP.GEU.AND P0, PT, R24, RZ, PT ;  /* 0x000000ff1800720b */ /* 0x000fe40003f0e000 */
[----:B------:R-:W-:Y:S01]  /*0c70*/  FSETP.GEU.AND P6, PT, R23, RZ, PT ;  /* 0x000000ff1700720b */ /* 0x000fe20003fce000 */
[----:B-1----:R-:W-:Y:S01]  /*0c80*/  IMAD.WIDE R20, R21, 0x4, R8 ;  /* 0x0000000415147825 */ /* 0x002fe200078e0208 */
[----:B------:R-:W-:Y:S02]  /*0c90*/  SEL R9, R12, RZ, P4 ;  /* 0x000000ff0c097207 */ /* 0x000fe40002000000 */
[----:B------:R-:W-:Y:S02]  /*0ca0*/  SEL R8, R13, RZ, P3 ;  /* 0x000000ff0d087207 */ /* 0x000fe40001800000 */
[----:B------:R-:W-:Y:S02]  /*0cb0*/  SEL R10, R27, RZ, P5 ;  /* 0x000000ff1b0a7207 */ /* 0x000fe40002800000 */
[----:B------:R-:W-:-:S02]  /*0cc0*/  SEL R15, R26, RZ, P2 ;  /* 0x000000ff1a0f7207 */ /* 0x000fc40001000000 */
[----:B------:R-:W-:Y:S02]  /*0cd0*/  SEL R14, R25, RZ, P1 ;  /* 0x000000ff190e7207 */ /* 0x000fe40000800000 */
[----:B------:R-:W-:Y:S02]  /*0ce0*/  SEL R13, R24, RZ, P0 ;  /* 0x000000ff180d7207 */ /* 0x000fe40000000000 */
[----:B------:R-:W-:Y:S01]  /*0cf0*/  SEL R12, R23, RZ, P6 ;  /* 0x000000ff170c7207 */ /* 0x000fe20003000000 */
[----:B------:R-:W-:Y:S04]  /*0d00*/  STG.E.128 desc[UR4][R2.64+0x800], R4 ;  /* 0x0008000402007986 */ /* 0x000fe8000c101d04 */
[----:B------:R-:W-:Y:S04]  /*0d10*/  STG.E.128 desc[UR4][R2.64], R16 ;  /* 0x0000001002007986 */ /* 0x000fe8000c101d04 */
[----:B------:R-:W-:Y:S04]  /*0d20*/  STG.E.128 desc[UR4][R20.64+0x800], R8 ;  /* 0x0008000814007986 */ /* 0x000fe8000c101d04 */
[----:B------:R-:W-:Y:S01]  /*0d30*/  STG.E.128 desc[UR4][R20.64], R12 ;  /* 0x0000000c14007986 */ /* 0x000fe2000c101d04 */
[----:B------:R-:W-:Y:S05]  /*0d40*/  EXIT ;  /* 0x000000000000794d */ /* 0x000fea0003800000 */
.L_x_0:
[----:B------:R-:W-:-:S00]  /*0d50*/  BRA `(.L_x_0) ;  /* 0xfffffffc00fc7947 */ /* 0x000fc0000383ffff */
[----:B------:R-:W-:-:S00]  /*0d60*/  NOP ;  /* 0x0000000000007918 */ /* 0x000fc00000000000 */
        /* <DEDUP_REMOVED lines=9> */
.L_x_1:


//--------------------- .nv.global.init           --------------------------
	.section	.nv.global.init,"aw",@progbits
.nv.global.init:
	.type		_$_str,@object
	.size		_$_str,(_$_str_$_2 - _$_str)
_$_str:
        /*0000*/ 	.byte	0x5f, 0x5f, 0x43, 0x55, 0x44, 0x41, 0x5f, 0x46, 0x54, 0x5a, 0x00
	.type		_$_str_$_2,@object
	.size		_$_str_$_2,(.L_1 - _$_str_$_2)
_$_str_$_2:
        /*000b*/ 	.byte	0x5f, 0x5f, 0x43, 0x55, 0x44, 0x41, 0x5f, 0x50, 0x52, 0x45, 0x43, 0x5f, 0x53, 0x51, 0x52, 0x54
        /*001b*/ 	.byte	0x00
.L_1:


//--------------------- .nv.constant0.triton_poi_fused__native_batch_norm_legit_no_training_add_cat_convolution_relu_4 --------------------------
	.section	.nv.constant0.triton_poi_fused__native_batch_norm_legit_no_training_add_cat_convolution_relu_4,"a",@progbits
	.sectionflags	@""
	.align	4
.nv.constant0.triton_poi_fused__native_batch_norm_legit_no_training_add_cat_convolution_relu_4:
	.zero		604
